//
// Generated by NVIDIA NVVM Compiler
//
// Compiler Build ID: CL-36424714
// Cuda compilation tools, release 13.0, V13.0.88
// Based on NVVM 20.0.0
//

.version 9.0
.target sm_100
.address_size 64

	// .globl	_Z9addKernelPiS_
// _ZZ9addKernelPiS_E4temp has been demoted
// _ZZ9redKernelPiE4temp has been demoted

.visible .entry _Z9addKernelPiS_(
	.param .u64 .ptr .align 1 _Z9addKernelPiS__param_0,
	.param .u64 .ptr .align 1 _Z9addKernelPiS__param_1
)
{
	.reg .pred 	%p<6>;
	.reg .b32 	%r<19>;
	.reg .b64 	%rd<10>;
	// demoted variable
	.shared .align 4 .b8 _ZZ9addKernelPiS_E4temp[32];
	ld.param.u64 	%rd2, [_Z9addKernelPiS__param_0];
	ld.param.u64 	%rd3, [_Z9addKernelPiS__param_1];
	cvta.to.global.u64 	%rd4, %rd3;
	cvta.to.global.u64 	%rd1, %rd2;
	mov.u32 	%r18, %ntid.x;
	mov.u32 	%r2, %ctaid.x;
	mov.u32 	%r3, %tid.x;
	mad.lo.s32 	%r8, %r18, %r2, %r3;
	mul.wide.s32 	%rd5, %r8, 4;
	add.s64 	%rd6, %rd1, %rd5;
	ld.global.u32 	%r9, [%rd6];
	add.s64 	%rd7, %rd4, %rd5;
	ld.global.u32 	%r10, [%rd7];
	add.s32 	%r11, %r10, %r9;
	shl.b32 	%r12, %r3, 2;
	mov.u32 	%r13, _ZZ9addKernelPiS_E4temp;
	add.s32 	%r4, %r13, %r12;
	st.shared.u32 	[%r4], %r11;
	bar.sync 	0;
	setp.lt.u32 	%p1, %r18, 2;
	@%p1 bra 	$L__BB0_6;
$L__BB0_1:
	shr.u32 	%r6, %r18, 1;
	setp.ge.u32 	%p2, %r3, %r6;
	@%p2 bra 	$L__BB0_5;
	shl.b32 	%r14, %r6, 2;
	add.s32 	%r15, %r4, %r14;
	ld.shared.u32 	%r7, [%r15];
	ld.shared.u32 	%r16, [%r4];
	setp.le.s32 	%p3, %r7, %r16;
	@%p3 bra 	$L__BB0_4;
	st.shared.u32 	[%r4], %r7;
$L__BB0_4:
	bar.sync 	0;
$L__BB0_5:
	setp.gt.u32 	%p4, %r18, 3;
	mov.u32 	%r18, %r6;
	@%p4 bra 	$L__BB0_1;
$L__BB0_6:
	setp.ne.s32 	%p5, %r3, 0;
	@%p5 bra 	$L__BB0_8;
	ld.shared.u32 	%r17, [_ZZ9addKernelPiS_E4temp];
	mul.wide.u32 	%rd8, %r2, 4;
	add.s64 	%rd9, %rd1, %rd8;
	st.global.u32 	[%rd9], %r17;
$L__BB0_8:
	ret;

}
	// .globl	_Z9redKernelPi
.visible .entry _Z9redKernelPi(
	.param .u64 .ptr .align 1 _Z9redKernelPi_param_0
)
{
	.reg .pred 	%p<6>;
	.reg .b32 	%r<15>;
	.reg .b64 	%rd<5>;
	// demoted variable
	.shared .align 4 .b8 _ZZ9redKernelPiE4temp[32];
	ld.param.u64 	%rd2, [_Z9redKernelPi_param_0];
	cvta.to.global.u64 	%rd1, %rd2;
	mov.u32 	%r1, %tid.x;
	mul.wide.u32 	%rd3, %r1, 4;
	add.s64 	%rd4, %rd1, %rd3;
	ld.global.u32 	%r7, [%rd4];
	shl.b32 	%r8, %r1, 2;
	mov.u32 	%r9, _ZZ9redKernelPiE4temp;
	add.s32 	%r2, %r9, %r8;
	st.shared.u32 	[%r2], %r7;
	bar.sync 	0;
	mov.u32 	%r14, %ntid.x;
	setp.lt.u32 	%p1, %r14, 2;
	@%p1 bra 	$L__BB1_6;
$L__BB1_1:
	shr.u32 	%r5, %r14, 1;
	setp.ge.u32 	%p2, %r1, %r5;
	@%p2 bra 	$L__BB1_5;
	shl.b32 	%r10, %r5, 2;
	add.s32 	%r11, %r2, %r10;
	ld.shared.u32 	%r6, [%r11];
	ld.shared.u32 	%r12, [%r2];
	setp.le.s32 	%p3, %r6, %r12;
	@%p3 bra 	$L__BB1_4;
	st.shared.u32 	[%r2], %r6;
$L__BB1_4:
	bar.sync 	0;
$L__BB1_5:
	setp.gt.u32 	%p4, %r14, 3;
	mov.u32 	%r14, %r5;
	@%p4 bra 	$L__BB1_1;
$L__BB1_6:
	setp.ne.s32 	%p5, %r1, 0;
	@%p5 bra 	$L__BB1_8;
	ld.shared.u32 	%r13, [_ZZ9redKernelPiE4temp];
	st.global.u32 	[%rd1], %r13;
$L__BB1_8:
	ret;

}


// ===== COMPILED SASS (sm_100) =====

	.target	sm_100

	.elftype	@"ET_EXEC"


//--------------------- .note.nv.tkinfo           --------------------------
	.section	.note.nv.tkinfo,"",@"SHT_NOTE"
	.sectionflags	@"SHF_NOTE_NV_TKINFO"
	.tkinfo
        /*0018*/ 	.word	0x00000002
        /*0030*/ 	.string	""
        /*0030*/ 	.string	"ptxas"
        /*0030*/ 	.string	"Cuda compilation tools, release 13.0, V13.0.88"
        /*0030*/ 	.string	"Build cuda_13.0.r13.0/compiler.36424714_0"
        /*0030*/ 	.string	"-arch sm_100 -m 64 "



//--------------------- .note.nv.cuinfo           --------------------------
	.section	.note.nv.cuinfo,"",@"SHT_NOTE"
	.sectionflags	@"SHF_NOTE_NV_CUINFO"
        /*0018*/ 	.short	0x0002
        /*001a*/ 	.short	0x0064
        /*001c*/ 	.short	0x0082
	.zero		2


//--------------------- .nv.info                  --------------------------
	.section	.nv.info,"",@"SHT_CUDA_INFO"
	.align	4


	//----- nvinfo : EIATTR_REGCOUNT
	.align		4
        /*0000*/ 	.byte	0x04, 0x2f
        /*0002*/ 	.short	(.L_1 - .L_0)
	.align		4
.L_0:
        /*0004*/ 	.word	index@(_Z9addKernelPiS_)
        /*0008*/ 	.word	0x0000000c


	//----- nvinfo : EIATTR_FRAME_SIZE
	.align		4
.L_1:
        /*000c*/ 	.byte	0x04, 0x11
        /*000e*/ 	.short	(.L_3 - .L_2)
	.align		4
.L_2:
        /*0010*/ 	.word	index@(_Z9addKernelPiS_)
        /*0014*/ 	.word	0x00000000


	//----- nvinfo : EIATTR_REGCOUNT
	.align		4
.L_3:
        /*0018*/ 	.byte	0x04, 0x2f
        /*001a*/ 	.short	(.L_5 - .L_4)
	.align		4
.L_4:
        /*001c*/ 	.word	index@(_Z9redKernelPi)
        /*0020*/ 	.word	0x0000000a


	//----- nvinfo : EIATTR_FRAME_SIZE
	.align		4
.L_5:
        /*0024*/ 	.byte	0x04, 0x11
        /*0026*/ 	.short	(.L_7 - .L_6)
	.align		4
.L_6:
        /*0028*/ 	.word	index@(_Z9redKernelPi)
        /*002c*/ 	.word	0x00000000


	//----- nvinfo : EIATTR_MIN_STACK_SIZE
	.align		4
.L_7:
        /*0030*/ 	.byte	0x04, 0x12
        /*0032*/ 	.short	(.L_9 - .L_8)
	.align		4
.L_8:
        /*0034*/ 	.word	index@(_Z9redKernelPi)
        /*0038*/ 	.word	0x00000000


	//----- nvinfo : EIATTR_MIN_STACK_SIZE
	.align		4
.L_9:
        /*003c*/ 	.byte	0x04, 0x12
        /*003e*/ 	.short	(.L_11 - .L_10)
	.align		4
.L_10:
        /*0040*/ 	.word	index@(_Z9addKernelPiS_)
        /*0044*/ 	.word	0x00000000
.L_11:


//--------------------- .nv.compat                --------------------------
	.section	.nv.compat,"",@"SHT_CUDA_COMPAT_INFO"
	.align	4
        /*0000*/ 	.byte	0x02, 0x09, 0x00, 0x00, 0x02, 0x02, 0x01, 0x00, 0x02, 0x05, 0x05, 0x00, 0x03, 0x07, 0x01, 0x01
        /*0010*/ 	.byte	0x02, 0x03, 0x00, 0x00, 0x02, 0x06, 0x01, 0x00, 0x04, 0x0b, 0x08, 0x00, 0x09, 0x00, 0x00, 0x00
        /*0020*/ 	.byte	0x00, 0x00, 0x00, 0x00


//--------------------- .nv.info._Z9redKernelPi   --------------------------
	.section	.nv.info._Z9redKernelPi,"",@"SHT_CUDA_INFO"
	.sectionflags	@""
	.align	4


	//----- nvinfo : EIATTR_CUDA_API_VERSION
	.align		4
        /*0000*/ 	.byte	0x04, 0x37
        /*0002*/ 	.short	(.L_13 - .L_12)
.L_12:
        /*0004*/ 	.word	0x00000082


	//----- nvinfo : EIATTR_KPARAM_INFO
	.align		4
.L_13:
        /*0008*/ 	.byte	0x04, 0x17
        /*000a*/ 	.short	(.L_15 - .L_14)
.L_14:
        /*000c*/ 	.word	0x00000000
        /*0010*/ 	.short	0x0000
        /*0012*/ 	.short	0x0000
        /*0014*/ 	.byte	0x00, 0xf5, 0x21, 0x00


	//----- nvinfo : EIATTR_SPARSE_MMA_MASK
	.align		4
.L_15:
        /*0018*/ 	.byte	0x03, 0x50
        /*001a*/ 	.short	0x0000


	//----- nvinfo : EIATTR_MAXREG_COUNT
	.align		4
        /*001c*/ 	.byte	0x03, 0x1b
        /*001e*/ 	.short	0x00ff


	//----- nvinfo : EIATTR_NUM_BARRIERS
	.align		4
        /*0020*/ 	.byte	0x02, 0x4c
        /*0022*/ 	.byte	0x01
	.zero		1


	//----- nvinfo : EIATTR_MERCURY_ISA_VERSION
	.align		4
        /*0024*/ 	.byte	0x03, 0x5f
        /*0026*/ 	.short	0x0101


	//----- nvinfo : EIATTR_VRC_CTA_INIT_COUNT
	.align		4
        /*0028*/ 	.byte	0x02, 0x4a
	.zero		1
	.zero		1


	//----- nvinfo : EIATTR_EXIT_INSTR_OFFSETS
	.align		4
        /*002c*/ 	.byte	0x04, 0x1c
        /*002e*/ 	.short	(.L_17 - .L_16)


	//   ....[0]....
.L_16:
        /*0030*/ 	.word	0x00000200


	//   ....[1]....
        /*0034*/ 	.word	0x00000270


	//----- nvinfo : EIATTR_CRS_STACK_SIZE
	.align		4
.L_17:
        /*0038*/ 	.byte	0x04, 0x1e
        /*003a*/ 	.short	(.L_19 - .L_18)
.L_18:
        /*003c*/ 	.word	0x00000000


	//----- nvinfo : EIATTR_CBANK_PARAM_SIZE
	.align		4
.L_19:
        /*0040*/ 	.byte	0x03, 0x19
        /*0042*/ 	.short	0x0008


	//----- nvinfo : EIATTR_PARAM_CBANK
	.align		4
        /*0044*/ 	.byte	0x04, 0x0a
        /*0046*/ 	.short	(.L_21 - .L_20)
	.align		4
.L_20:
        /*0048*/ 	.word	index@(.nv.constant0._Z9redKernelPi)
        /*004c*/ 	.short	0x0380
        /*004e*/ 	.short	0x0008


	//----- nvinfo : EIATTR_SW_WAR
	.align		4
.L_21:
        /*0050*/ 	.byte	0x04, 0x36
        /*0052*/ 	.short	(.L_23 - .L_22)
.L_22:
        /*0054*/ 	.word	0x00000008
.L_23:


//--------------------- .nv.info._Z9addKernelPiS_ --------------------------
	.section	.nv.info._Z9addKernelPiS_,"",@"SHT_CUDA_INFO"
	.sectionflags	@""
	.align	4


	//----- nvinfo : EIATTR_CUDA_API_VERSION
	.align		4
        /*0000*/ 	.byte	0x04, 0x37
        /*0002*/ 	.short	(.L_25 - .L_24)
.L_24:
        /*0004*/ 	.word	0x00000082


	//----- nvinfo : EIATTR_KPARAM_INFO
	.align		4
.L_25:
        /*0008*/ 	.byte	0x04, 0x17
        /*000a*/ 	.short	(.L_27 - .L_26)
.L_26:
        /*000c*/ 	.word	0x00000000
        /*0010*/ 	.short	0x0001
        /*0012*/ 	.short	0x0008
        /*0014*/ 	.byte	0x00, 0xf5, 0x21, 0x00


	//----- nvinfo : EIATTR_KPARAM_INFO
	.align		4
.L_27:
        /*0018*/ 	.byte	0x04, 0x17
        /*001a*/ 	.short	(.L_29 - .L_28)
.L_28:
        /*001c*/ 	.word	0x00000000
        /*0020*/ 	.short	0x0000
        /*0022*/ 	.short	0x0000
        /*0024*/ 	.byte	0x00, 0xf5, 0x21, 0x00


	//----- nvinfo : EIATTR_SPARSE_MMA_MASK
	.align		4
.L_29:
        /*0028*/ 	.byte	0x03, 0x50
        /*002a*/ 	.short	0x0000


	//----- nvinfo : EIATTR_MAXREG_COUNT
	.align		4
        /*002c*/ 	.byte	0x03, 0x1b
        /*002e*/ 	.short	0x00ff


	//----- nvinfo : EIATTR_NUM_BARRIERS
	.align		4
        /*0030*/ 	.byte	0x02, 0x4c
        /*0032*/ 	.byte	0x01
	.zero		1


	//----- nvinfo : EIATTR_MERCURY_ISA_VERSION
	.align		4
        /*0034*/ 	.byte	0x03, 0x5f
        /*0036*/ 	.short	0x0101


	//----- nvinfo : EIATTR_VRC_CTA_INIT_COUNT
	.align		4
        /*0038*/ 	.byte	0x02, 0x4a
	.zero		1
	.zero		1


	//----- nvinfo : EIATTR_EXIT_INSTR_OFFSETS
	.align		4
        /*003c*/ 	.byte	0x04, 0x1c
        /*003e*/ 	.short	(.L_31 - .L_30)


	//   ....[0]....
.L_30:
        /*0040*/ 	.word	0x00000260


	//   ....[1]....
        /*0044*/ 	.word	0x000002e0


	//----- nvinfo : EIATTR_CRS_STACK_SIZE
	.align		4
.L_31:
        /*0048*/ 	.byte	0x04, 0x1e
        /*004a*/ 	.short	(.L_33 - .L_32)
.L_32:
        /*004c*/ 	.word	0x00000000


	//----- nvinfo : EIATTR_CBANK_PARAM_SIZE
	.align		4
.L_33:
        /*0050*/ 	.byte	0x03, 0x19
        /*0052*/ 	.short	0x0010


	//----- nvinfo : EIATTR_PARAM_CBANK
	.align		4
        /*0054*/ 	.byte	0x04, 0x0a
        /*0056*/ 	.short	(.L_35 - .L_34)
	.align		4
.L_34:
        /*0058*/ 	.word	index@(.nv.constant0._Z9addKernelPiS_)
        /*005c*/ 	.short	0x0380
        /*005e*/ 	.short	0x0010


	//----- nvinfo : EIATTR_SW_WAR
	.align		4
.L_35:
        /*0060*/ 	.byte	0x04, 0x36
        /*0062*/ 	.short	(.L_37 - .L_36)
.L_36:
        /*0064*/ 	.word	0x00000008
.L_37:


//--------------------- .nv.callgraph             --------------------------
	.section	.nv.callgraph,"",@"SHT_CUDA_CALLGRAPH"
	.align	4
	.sectionentsize	8
	.align		4
        /*0000*/ 	.word	0x00000000
	.align		4
        /*0004*/ 	.word	0xffffffff
	.align		4
        /*0008*/ 	.word	0x00000000
	.align		4
        /*000c*/ 	.word	0xfffffffe
	.align		4
        /*0010*/ 	.word	0x00000000
	.align		4
        /*0014*/ 	.word	0xfffffffd
	.align		4
        /*0018*/ 	.word	0x00000000
	.align		4
        /*001c*/ 	.word	0xfffffffc


//--------------------- .text._Z9redKernelPi      --------------------------
	.section	.text._Z9redKernelPi,"ax",@progbits
	.align	128
        .global         _Z9redKernelPi
        .type           _Z9redKernelPi,@function
        .size           _Z9redKernelPi,(.L_x_8 - _Z9redKernelPi)
        .other          _Z9redKernelPi,@"STO_CUDA_ENTRY STV_DEFAULT"
_Z9redKernelPi:
.text._Z9redKernelPi:
[----:B------:R-:W-:Y:S01]  /*0000*/  LDC R1, c[0x0][0x37c] ;  /* 0x0000df00ff017b82 */ /* 0x000fe20000000800 */
[----:B------:R-:W0:Y:S07]  /*0010*/  S2R R7, SR_TID.X ;  /* 0x0000000000077919 */ /* 0x000e2e0000002100 */
[----:B------:R-:W0:Y:S01]  /*0020*/  LDC.64 R2, c[0x0][0x380] ;  /* 0x0000e000ff027b82 */ /* 0x000e220000000a00 */
[----:B------:R-:W1:Y:S01]  /*0030*/  LDCU.64 UR6, c[0x0][0x358] ;  /* 0x00006b00ff0677ac */ /* 0x000e620008000a00 */
[----:B0-----:R-:W-:-:S06]  /*0040*/  IMAD.WIDE.U32 R2, R7, 0x4, R2 ;  /* 0x0000000407027825 */ /* 0x001fcc00078e0002 */
[----:B-1----:R-:W2:Y:S01]  /*0050*/  LDG.E R2, desc[UR6][R2.64] ;  /* 0x0000000602027981 */ /* 0x002ea2000c1e1900 */
[----:B------:R-:W0:Y:S01]  /*0060*/  S2UR UR5, SR_CgaCtaId ;  /* 0x00000000000579c3 */ /* 0x000e220000008800 */
[----:B------:R-:W-:Y:S02]  /*0070*/  UMOV UR4, 0x400 ;  /* 0x0000040000047882 */ /* 0x000fe40000000000 */
[----:B0-----:R-:W-:-:S06]  /*0080*/  ULEA UR4, UR5, UR4, 0x18 ;  /* 0x0000000405047291 */ /* 0x001fcc000f8ec0ff */
[----:B------:R-:W-:-:S05]  /*0090*/  LEA R5, R7, UR4, 0x2 ;  /* 0x0000000407057c11 */ /* 0x000fca000f8e10ff */
[----:B------:R-:W0:Y:S02]  /*00a0*/  LDCU UR4, c[0x0][0x360] ;  /* 0x00006c00ff0477ac */ /* 0x000e240008000800 */
[----:B0-----:R-:W-:Y:S01]  /*00b0*/  UISETP.GE.U32.AND UP0, UPT, UR4, 0x2, UPT ;  /* 0x000000020400788c */ /* 0x001fe2000bf06070 */
[----:B--2---:R0:W-:Y:S01]  /*00c0*/  STS [R5], R2 ;  /* 0x0000000205007388 */ /* 0x0041e20000000800 */
[----:B------:R-:W-:Y:S07]  /*00d0*/  BAR.SYNC.DEFER_BLOCKING 0x0 ;  /* 0x0000000000007b1d */ /* 0x000fee0000010000 */
[----:B------:R-:W-:Y:S05]  /*00e0*/  BRA.U !UP0, `(.L_x_0) ;  /* 0x0000000108407547 */ /* 0x000fea000b800000 */
[----:B------:R-:W-:Y:S01]  /*00f0*/  BSSY.RECONVERGENT B0, `(.L_x_0) ;  /* 0x000000f000007945 */ /* 0x000fe20003800200 */
[----:B------:R-:W-:-:S07]  /*0100*/  IMAD.U32 R0, RZ, RZ, UR4 ;  /* 0x00000004ff007e24 */ /* 0x000fce000f8e00ff */
.L_x_2:
[----:B------:R-:W-:Y:S02]  /*0110*/  SHF.R.U32.HI R4, RZ, 0x1, R0 ;  /* 0x00000001ff047819 */ /* 0x000fe40000011600 */
[----:B------:R-:W-:Y:S02]  /*0120*/  ISETP.GT.U32.AND P0, PT, R0, 0x3, PT ;  /* 0x000000030000780c */ /* 0x000fe40003f04070 */
[----:B------:R-:W-:-:S13]  /*0130*/  ISETP.GE.U32.AND P1, PT, R7, R4, PT ;  /* 0x000000040700720c */ /* 0x000fda0003f26070 */
[----:B------:R-:W-:Y:S05]  /*0140*/  @P1 BRA `(.L_x_1) ;  /* 0x00000000001c1947 */ /* 0x000fea0003800000 */
[----:B------:R-:W-:Y:S01]  /*0150*/  IMAD R0, R4, 0x4, R5 ;  /* 0x0000000404007824 */ /* 0x000fe200078e0205 */
[----:B0-----:R-:W-:Y:S01]  /*0160*/  LDS R2, [R5] ;  /* 0x0000000005027984 */ /* 0x001fe20000000800 */
[----:B------:R-:W-:Y:S05]  /*0170*/  WARPSYNC.ALL ;  /* 0x0000000000007948 */ /* 0x000fea0003800000 */
[----:B------:R-:W0:Y:S02]  /*0180*/  LDS R0, [R0] ;  /* 0x0000000000007984 */ /* 0x000e240000000800 */
[----:B0-----:R-:W-:-:S13]  /*0190*/  ISETP.GT.AND P1, PT, R0, R2, PT ;  /* 0x000000020000720c */ /* 0x001fda0003f24270 */
[----:B------:R1:W-:Y:S01]  /*01a0*/  @P1 STS [R5], R0 ;  /* 0x0000000005001388 */ /* 0x0003e20000000800 */
[----:B------:R-:W-:Y:S06]  /*01b0*/  BAR.SYNC.DEFER_BLOCKING 0x0 ;  /* 0x0000000000007b1d */ /* 0x000fec0000010000 */
.L_x_1:
[----:B-1----:R-:W-:Y:S01]  /*01c0*/  IMAD.MOV.U32 R0, RZ, RZ, R4 ;  /* 0x000000ffff007224 */ /* 0x002fe200078e0004 */
[----:B------:R-:W-:Y:S06]  /*01d0*/  @P0 BRA `(.L_x_2) ;  /* 0xfffffffc00cc0947 */ /* 0x000fec000383ffff */
[----:B------:R-:W-:Y:S05]  /*01e0*/  BSYNC.RECONVERGENT B0 ;  /* 0x0000000000007941 */ /* 0x000fea0003800200 */
.L_x_0:
[----:B------:R-:W-:-:S13]  /*01f0*/  ISETP.NE.AND P0, PT, R7, RZ, PT ;  /* 0x000000ff0700720c */ /* 0x000fda0003f05270 */
[----:B------:R-:W-:Y:S05]  /*0200*/  @P0 EXIT ;  /* 0x000000000000094d */ /* 0x000fea0003800000 */
[----:B------:R-:W1:Y:S01]  /*0210*/  S2UR UR5, SR_CgaCtaId ;  /* 0x00000000000579c3 */ /* 0x000e620000008800 */
[----:B------:R-:W-:-:S07]  /*0220*/  UMOV UR4, 0x400 ;  /* 0x0000040000047882 */ /* 0x000fce0000000000 */
[----:B0-----:R-:W0:Y:S01]  /*0230*/  LDC.64 R2, c[0x0][0x380] ;  /* 0x0000e000ff027b82 */ /* 0x001e220000000a00 */
[----:B-1----:R-:W-:-:S09]  /*0240*/  ULEA UR4, UR5, UR4, 0x18 ;  /* 0x0000000405047291 */ /* 0x002fd2000f8ec0ff */
[----:B------:R-:W0:Y:S04]  /*0250*/  LDS R5, [UR4] ;  /* 0x00000004ff057984 */ /* 0x000e280008000800 */
[----:B0-----:R-:W-:Y:S01]  /*0260*/  STG.E desc[UR6][R2.64], R5 ;  /* 0x0000000502007986 */ /* 0x001fe2000c101906 */
[----:B------:R-:W-:Y:S05]  /*0270*/  EXIT ;  /* 0x000000000000794d */ /* 0x000fea0003800000 */
.L_x_3:
[----:B------:R-:W-:-:S00]  /*0280*/  BRA `(.L_x_3) ;  /* 0xfffffffc00fc7947 */ /* 0x000fc0000383ffff */
[----:B------:R-:W-:-:S00]  /*0290*/  NOP ;  /* 0x0000000000007918 */ /* 0x000fc00000000000 */
        /* <DEDUP_REMOVED lines=14> */
.L_x_8:


//--------------------- .text._Z9addKernelPiS_    --------------------------
	.section	.text._Z9addKernelPiS_,"ax",@progbits
	.align	128
        .global         _Z9addKernelPiS_
        .type           _Z9addKernelPiS_,@function
        .size           _Z9addKernelPiS_,(.L_x_9 - _Z9addKernelPiS_)
        .other          _Z9addKernelPiS_,@"STO_CUDA_ENTRY STV_DEFAULT"
_Z9addKernelPiS_:
.text._Z9addKernelPiS_:
[----:B------:R-:W-:Y:S01]  /*0000*/  LDC R1, c[0x0][0x37c] ;  /* 0x0000df00ff017b82 */ /* 0x000fe20000000800 */
[----:B------:R-:W0:Y:S07]  /*0010*/  S2R R9, SR_CTAID.X ;  /* 0x0000000000097919 */ /* 0x000e2e0000002500 */
[----:B------:R-:W1:Y:S01]  /*0020*/  LDC.64 R2, c[0x0][0x380] ;  /* 0x0000e000ff027b82 */ /* 0x000e620000000a00 */
[----:B------:R-:W0:Y:S01]  /*0030*/  LDCU UR8, c[0x0][0x360] ;  /* 0x00006c00ff0877ac */ /* 0x000e220008000800 */
[----:B------:R-:W0:Y:S01]  /*0040*/  S2R R6, SR_TID.X ;  /* 0x0000000000067919 */ /* 0x000e220000002100 */
[----:B------:R-:W2:Y:S05]  /*0050*/  LDCU.64 UR6, c[0x0][0x358] ;  /* 0x00006b00ff0677ac */ /* 0x000eaa0008000a00 */
[----:B------:R-:W3:Y:S01]  /*0060*/  LDC.64 R4, c[0x0][0x388] ;  /* 0x0000e200ff047b82 */ /* 0x000ee20000000a00 */
[----:B0-----:R-:W-:-:S04]  /*0070*/  IMAD R7, R9, UR8, R6 ;  /* 0x0000000809077c24 */ /* 0x001fc8000f8e0206 */
[----:B-1----:R-:W-:-:S04]  /*0080*/  IMAD.WIDE R2, R7, 0x4, R2 ;  /* 0x0000000407027825 */ /* 0x002fc800078e0202 */
[----:B---3--:R-:W-:Y:S02]  /*0090*/  IMAD.WIDE R4, R7, 0x4, R4 ;  /* 0x0000000407047825 */ /* 0x008fe400078e0204 */
[----:B--2---:R-:W2:Y:S04]  /*00a0*/  LDG.E R2, desc[UR6][R2.64] ;  /* 0x0000000602027981 */ /* 0x004ea8000c1e1900 */
[----:B------:R-:W2:Y:S01]  /*00b0*/  LDG.E R5, desc[UR6][R4.64] ;  /* 0x0000000604057981 */ /* 0x000ea2000c1e1900 */
[----:B------:R-:W0:Y:S01]  /*00c0*/  S2UR UR5, SR_CgaCtaId ;  /* 0x00000000000579c3 */ /* 0x000e220000008800 */
[----:B------:R-:W-:Y:S01]  /*00d0*/  UMOV UR4, 0x400 ;  /* 0x0000040000047882 */ /* 0x000fe20000000000 */
[----:B------:R-:W-:Y:S02]  /*00e0*/  UISETP.GE.U32.AND UP0, UPT, UR8, 0x2, UPT ;  /* 0x000000020800788c */ /* 0x000fe4000bf06070 */
[----:B0-----:R-:W-:-:S06]  /*00f0*/  ULEA UR4, UR5, UR4, 0x18 ;  /* 0x0000000405047291 */ /* 0x001fcc000f8ec0ff */
[----:B------:R-:W-:Y:S01]  /*0100*/  LEA R7, R6, UR4, 0x2 ;  /* 0x0000000406077c11 */ /* 0x000fe2000f8e10ff */
[----:B--2---:R-:W-:-:S05]  /*0110*/  IMAD.IADD R0, R2, 0x1, R5 ;  /* 0x0000000102007824 */ /* 0x004fca00078e0205 */
[----:B------:R0:W-:Y:S01]  /*0120*/  STS [R7], R0 ;  /* 0x0000000007007388 */ /* 0x0001e20000000800 */
[----:B------:R-:W-:Y:S06]  /*0130*/  BAR.SYNC.DEFER_BLOCKING 0x0 ;  /* 0x0000000000007b1d */ /* 0x000fec0000010000 */
[----:B------:R-:W-:Y:S05]  /*0140*/  BRA.U !UP0, `(.L_x_4) ;  /* 0x0000000108407547 */ /* 0x000fea000b800000 */
[----:B------:R-:W-:Y:S01]  /*0150*/  BSSY.RECONVERGENT B0, `(.L_x_4) ;  /* 0x000000f000007945 */ /* 0x000fe20003800200 */
[----:B0-----:R-:W-:-:S07]  /*0160*/  IMAD.U32 R0, RZ, RZ, UR8 ;  /* 0x00000008ff007e24 */ /* 0x001fce000f8e00ff */
.L_x_6:
[----:B------:R-:W-:Y:S02]  /*0170*/  SHF.R.U32.HI R3, RZ, 0x1, R0 ;  /* 0x00000001ff037819 */ /* 0x000fe40000011600 */
[----:B------:R-:W-:Y:S02]  /*0180*/  ISETP.GT.U32.AND P0, PT, R0, 0x3, PT ;  /* 0x000000030000780c */ /* 0x000fe40003f04070 */
[----:B------:R-:W-:-:S13]  /*0190*/  ISETP.GE.U32.AND P1, PT, R6, R3, PT ;  /* 0x000000030600720c */ /* 0x000fda0003f26070 */
[----:B------:R-:W-:Y:S05]  /*01a0*/  @P1 BRA `(.L_x_5) ;  /* 0x00000000001c1947 */ /* 0x000fea0003800000 */
[----:B------:R-:W-:Y:S01]  /*01b0*/  LEA R0, R3, R7, 0x2 ;  /* 0x0000000703007211 */ /* 0x000fe200078e10ff */
[----:B------:R-:W-:Y:S01]  /*01c0*/  LDS R2, [R7] ;  /* 0x0000000007027984 */ /* 0x000fe20000000800 */
[----:B------:R-:W-:Y:S05]  /*01d0*/  WARPSYNC.ALL ;  /* 0x0000000000007948 */ /* 0x000fea0003800000 */
[----:B------:R-:W0:Y:S02]  /*01e0*/  LDS R0, [R0] ;  /* 0x0000000000007984 */ /* 0x000e240000000800 */
[----:B0-----:R-:W-:-:S13]  /*01f0*/  ISETP.GT.AND P1, PT, R0, R2, PT ;  /* 0x000000020000720c */ /* 0x001fda0003f24270 */
[----:B------:R0:W-:Y:S01]  /*0200*/  @P1 STS [R7], R0 ;  /* 0x0000000007001388 */ /* 0x0001e20000000800 */
[----:B------:R-:W-:Y:S06]  /*0210*/  BAR.SYNC.DEFER_BLOCKING 0x0 ;  /* 0x0000000000007b1d */ /* 0x000fec0000010000 */
.L_x_5:
[----:B0-----:R-:W-:Y:S01]  /*0220*/  IMAD.MOV.U32 R0, RZ, RZ, R3 ;  /* 0x000000ffff007224 */ /* 0x001fe200078e0003 */
[----:B------:R-:W-:Y:S06]  /*0230*/  @P0 BRA `(.L_x_6) ;  /* 0xfffffffc00cc0947 */ /* 0x000fec000383ffff */
[----:B------:R-:W-:Y:S05]  /*0240*/  BSYNC.RECONVERGENT B0 ;  /* 0x0000000000007941 */ /* 0x000fea0003800200 */
.L_x_4:
[----:B------:R-:W-:-:S13]  /*0250*/  ISETP.NE.AND P0, PT, R6, RZ, PT ;  /* 0x000000ff0600720c */ /* 0x000fda0003f05270 */
[----:B------:R-:W-:Y:S05]  /*0260*/  @P0 EXIT ;  /* 0x000000000000094d */ /* 0x000fea0003800000 */
[----:B------:R-:W1:Y:S01]  /*0270*/  S2UR UR5, SR_CgaCtaId ;  /* 0x00000000000579c3 */ /* 0x000e620000008800 */
[----:B------:R-:W-:-:S07]  /*0280*/  UMOV UR4, 0x400 ;  /* 0x0000040000047882 */ /* 0x000fce0000000000 */
[----:B------:R-:W2:Y:S01]  /*0290*/  LDC.64 R2, c[0x0][0x380] ;  /* 0x0000e000ff027b82 */ /* 0x000ea20000000a00 */
[----:B-1----:R-:W-:Y:S01]  /*02a0*/  ULEA UR4, UR5, UR4, 0x18 ;  /* 0x0000000405047291 */ /* 0x002fe2000f8ec0ff */
[----:B--2---:R-:W-:-:S08]  /*02b0*/  IMAD.WIDE.U32 R2, R9, 0x4, R2 ;  /* 0x0000000409027825 */ /* 0x004fd000078e0002 */
[----:B------:R-:W1:Y:S04]  /*02c0*/  LDS R5, [UR4] ;  /* 0x00000004ff057984 */ /* 0x000e680008000800 */
[----:B-1----:R-:W-:Y:S01]  /*02d0*/  STG.E desc[UR6][R2.64], R5 ;  /* 0x0000000502007986 */ /* 0x002fe2000c101906 */
[----:B------:R-:W-:Y:S05]  /*02e0*/  EXIT ;  /* 0x000000000000794d */ /* 0x000fea0003800000 */
.L_x_7:
        /* <DEDUP_REMOVED lines=9> */
.L_x_9:


//--------------------- .nv.shared._Z9redKernelPi --------------------------
	.section	.nv.shared._Z9redKernelPi,"aw",@nobits
	.sectionflags	@""
	.align	4
.nv.shared._Z9redKernelPi:
	.zero		1056


//--------------------- .nv.shared.reserved.0     --------------------------
	.section	.nv.shared.reserved.0,"aw",@nobits
	.weak		__nv_reservedSMEM_offset_0_alias
	.size		__nv_reservedSMEM_offset_0_alias, 0, 64
	.other		__nv_reservedSMEM_offset_0_alias,@"STO_CUDA_RESERVED_SHARED STV_DEFAULT"
__nv_reservedSMEM_offset_0_alias:
	.zero		0
	.zero		64


//--------------------- .nv.shared._Z9addKernelPiS_ --------------------------
	.section	.nv.shared._Z9addKernelPiS_,"aw",@nobits
	.sectionflags	@""
	.align	4
.nv.shared._Z9addKernelPiS_:
	.zero		1056


//--------------------- .nv.constant0._Z9redKernelPi --------------------------
	.section	.nv.constant0._Z9redKernelPi,"a",@progbits
	.sectionflags	@""
	.align	4
.nv.constant0._Z9redKernelPi:
	.zero		904


//--------------------- .nv.constant0._Z9addKernelPiS_ --------------------------
	.section	.nv.constant0._Z9addKernelPiS_,"a",@progbits
	.sectionflags	@""
	.align	4
.nv.constant0._Z9addKernelPiS_:
	.zero		912


//--------------------- SYMBOLS --------------------------

	.type		.nv.reservedSmem.offset0,@object
	.size		.nv.reservedSmem.offset0,0x4
	.type		.nv.reservedSmem.cap,@object
	.size		.nv.reservedSmem.cap,0x4
